//
// Generated by NVIDIA NVVM Compiler
//
// Compiler Build ID: CL-36424714
// Cuda compilation tools, release 13.0, V13.0.88
// Based on NVVM 20.0.0
//

.version 9.0
.target sm_100
.address_size 64

	// .globl	_Z6searchPcPiS_S0_S0_

.visible .entry _Z6searchPcPiS_S0_S0_(
	.param .u64 .ptr .align 1 _Z6searchPcPiS_S0_S0__param_0,
	.param .u64 .ptr .align 1 _Z6searchPcPiS_S0_S0__param_1,
	.param .u64 .ptr .align 1 _Z6searchPcPiS_S0_S0__param_2,
	.param .u64 .ptr .align 1 _Z6searchPcPiS_S0_S0__param_3,
	.param .u64 .ptr .align 1 _Z6searchPcPiS_S0_S0__param_4
)
{
	.reg .pred 	%p<19>;
	.reg .b16 	%rs<10>;
	.reg .b32 	%r<35>;
	.reg .b64 	%rd<27>;

	ld.param.u64 	%rd9, [_Z6searchPcPiS_S0_S0__param_0];
	ld.param.u64 	%rd10, [_Z6searchPcPiS_S0_S0__param_1];
	ld.param.u64 	%rd11, [_Z6searchPcPiS_S0_S0__param_2];
	ld.param.u64 	%rd12, [_Z6searchPcPiS_S0_S0__param_3];
	ld.param.u64 	%rd13, [_Z6searchPcPiS_S0_S0__param_4];
	cvta.to.global.u64 	%rd1, %rd11;
	cvta.to.global.u64 	%rd2, %rd9;
	cvta.to.global.u64 	%rd3, %rd13;
	cvta.to.global.u64 	%rd4, %rd12;
	cvta.to.global.u64 	%rd5, %rd10;
	mov.u32 	%r1, %tid.x;
	mul.wide.u32 	%rd14, %r1, 4;
	add.s64 	%rd6, %rd5, %rd14;
	mov.b32 	%r18, 0;
	st.global.u32 	[%rd6], %r18;
	setp.ne.s32 	%p1, %r1, 0;
	@%p1 bra 	$L__BB0_11;
	ld.global.u32 	%r23, [%rd4];
	ld.global.u32 	%r30, [%rd3];
	setp.le.s32 	%p10, %r23, %r30;
	@%p10 bra 	$L__BB0_20;
	mov.b32 	%r31, 0;
	bra.uni 	$L__BB0_4;
$L__BB0_3:
	add.s32 	%r31, %r31, 1;
	ld.global.u32 	%r28, [%rd4];
	ld.global.u32 	%r30, [%rd3];
	sub.s32 	%r29, %r28, %r30;
	setp.ge.s32 	%p18, %r31, %r29;
	@%p18 bra 	$L__BB0_20;
$L__BB0_4:
	cvt.u64.u32 	%rd23, %r31;
	add.s64 	%rd7, %rd2, %rd23;
	ld.global.u8 	%rs6, [%rd7];
	ld.global.u8 	%rs7, [%rd1];
	setp.ne.s16 	%p11, %rs6, %rs7;
	setp.lt.s32 	%p12, %r30, 2;
	or.pred  	%p13, %p11, %p12;
	@%p13 bra 	$L__BB0_10;
	add.s32 	%r7, %r30, -1;
	mov.b32 	%r32, 1;
	bra.uni 	$L__BB0_7;
$L__BB0_6:
	add.s32 	%r32, %r32, 1;
	setp.ge.s32 	%p16, %r32, %r30;
	@%p16 bra 	$L__BB0_10;
$L__BB0_7:
	cvt.s64.s32 	%rd24, %r32;
	add.s64 	%rd25, %rd7, %rd24;
	ld.global.u8 	%rs8, [%rd25];
	add.s64 	%rd26, %rd1, %rd24;
	ld.global.u8 	%rs9, [%rd26];
	setp.ne.s16 	%p14, %rs8, %rs9;
	@%p14 bra 	$L__BB0_10;
	setp.ne.s32 	%p15, %r32, %r7;
	@%p15 bra 	$L__BB0_6;
	mov.b32 	%r26, 1;
	st.global.u32 	[%rd5], %r26;
$L__BB0_10:
	ld.global.u32 	%r27, [%rd5];
	setp.eq.s32 	%p17, %r27, 1;
	@%p17 bra 	$L__BB0_20;
	bra.uni 	$L__BB0_3;
$L__BB0_11:
	add.s32 	%r19, %r1, -1;
	mul.wide.u32 	%rd15, %r19, 4;
	add.s64 	%rd16, %rd4, %rd15;
	ld.global.u32 	%r33, [%rd16];
	add.s64 	%rd18, %rd4, %rd14;
	ld.global.u32 	%r20, [%rd18];
	ld.global.u32 	%r11, [%rd3];
	sub.s32 	%r12, %r20, %r11;
	setp.ge.s32 	%p2, %r33, %r12;
	@%p2 bra 	$L__BB0_20;
	ld.global.u8 	%rs1, [%rd1];
	add.s32 	%r15, %r11, -1;
	bra.uni 	$L__BB0_14;
$L__BB0_13:
	add.s32 	%r33, %r33, 1;
	setp.ge.s32 	%p9, %r33, %r12;
	@%p9 bra 	$L__BB0_20;
$L__BB0_14:
	cvt.s64.s32 	%rd19, %r33;
	add.s64 	%rd8, %rd2, %rd19;
	ld.global.u8 	%rs2, [%rd8];
	setp.ne.s16 	%p3, %rs2, %rs1;
	setp.lt.s32 	%p4, %r11, 2;
	or.pred  	%p5, %p3, %p4;
	@%p5 bra 	$L__BB0_13;
	mov.b32 	%r34, 1;
	bra.uni 	$L__BB0_17;
$L__BB0_16:
	add.s32 	%r34, %r34, 1;
	setp.ge.s32 	%p8, %r34, %r11;
	@%p8 bra 	$L__BB0_13;
$L__BB0_17:
	cvt.u64.u32 	%rd20, %r34;
	add.s64 	%rd21, %rd8, %rd20;
	ld.global.u8 	%rs4, [%rd21];
	add.s64 	%rd22, %rd1, %rd20;
	ld.global.u8 	%rs5, [%rd22];
	setp.ne.s16 	%p6, %rs4, %rs5;
	@%p6 bra 	$L__BB0_13;
	setp.ne.s32 	%p7, %r34, %r15;
	@%p7 bra 	$L__BB0_16;
	mov.b32 	%r22, 1;
	st.global.u32 	[%rd6], %r22;
$L__BB0_20:
	ret;

}


// ===== COMPILED SASS (sm_100) =====

	.target	sm_100

	.elftype	@"ET_EXEC"


//--------------------- .note.nv.tkinfo           --------------------------
	.section	.note.nv.tkinfo,"",@"SHT_NOTE"
	.sectionflags	@"SHF_NOTE_NV_TKINFO"
	.tkinfo
        /*0018*/ 	.word	0x00000002
        /*0030*/ 	.string	""
        /*0030*/ 	.string	"ptxas"
        /*0030*/ 	.string	"Cuda compilation tools, release 13.0, V13.0.88"
        /*0030*/ 	.string	"Build cuda_13.0.r13.0/compiler.36424714_0"
        /*0030*/ 	.string	"-arch sm_100 -m 64 "



//--------------------- .note.nv.cuinfo           --------------------------
	.section	.note.nv.cuinfo,"",@"SHT_NOTE"
	.sectionflags	@"SHF_NOTE_NV_CUINFO"
        /*0018*/ 	.short	0x0002
        /*001a*/ 	.short	0x0064
        /*001c*/ 	.short	0x0082
	.zero		2


//--------------------- .nv.info                  --------------------------
	.section	.nv.info,"",@"SHT_CUDA_INFO"
	.align	4


	//----- nvinfo : EIATTR_REGCOUNT
	.align		4
        /*0000*/ 	.byte	0x04, 0x2f
        /*0002*/ 	.short	(.L_1 - .L_0)
	.align		4
.L_0:
        /*0004*/ 	.word	index@(_Z6searchPcPiS_S0_S0_)
        /*0008*/ 	.word	0x00000011


	//----- nvinfo : EIATTR_FRAME_SIZE
	.align		4
.L_1:
        /*000c*/ 	.byte	0x04, 0x11
        /*000e*/ 	.short	(.L_3 - .L_2)
	.align		4
.L_2:
        /*0010*/ 	.word	index@(_Z6searchPcPiS_S0_S0_)
        /*0014*/ 	.word	0x00000000


	//----- nvinfo : EIATTR_MIN_STACK_SIZE
	.align		4
.L_3:
        /*0018*/ 	.byte	0x04, 0x12
        /*001a*/ 	.short	(.L_5 - .L_4)
	.align		4
.L_4:
        /*001c*/ 	.word	index@(_Z6searchPcPiS_S0_S0_)
        /*0020*/ 	.word	0x00000000
.L_5:


//--------------------- .nv.compat                --------------------------
	.section	.nv.compat,"",@"SHT_CUDA_COMPAT_INFO"
	.align	4
        /*0000*/ 	.byte	0x02, 0x09, 0x00, 0x00, 0x02, 0x02, 0x01, 0x00, 0x02, 0x05, 0x05, 0x00, 0x03, 0x07, 0x01, 0x01
        /*0010*/ 	.byte	0x02, 0x03, 0x00, 0x00, 0x02, 0x06, 0x01, 0x00, 0x04, 0x0b, 0x08, 0x00, 0x09, 0x00, 0x00, 0x00
        /*0020*/ 	.byte	0x00, 0x00, 0x00, 0x00


//--------------------- .nv.info._Z6searchPcPiS_S0_S0_ --------------------------
	.section	.nv.info._Z6searchPcPiS_S0_S0_,"",@"SHT_CUDA_INFO"
	.sectionflags	@""
	.align	4


	//----- nvinfo : EIATTR_CUDA_API_VERSION
	.align		4
        /*0000*/ 	.byte	0x04, 0x37
        /*0002*/ 	.short	(.L_7 - .L_6)
.L_6:
        /*0004*/ 	.word	0x00000082


	//----- nvinfo : EIATTR_KPARAM_INFO
	.align		4
.L_7:
        /*0008*/ 	.byte	0x04, 0x17
        /*000a*/ 	.short	(.L_9 - .L_8)
.L_8:
        /*000c*/ 	.word	0x00000000
        /*0010*/ 	.short	0x0004
        /*0012*/ 	.short	0x0020
        /*0014*/ 	.byte	0x00, 0xf5, 0x21, 0x00


	//----- nvinfo : EIATTR_KPARAM_INFO
	.align		4
.L_9:
        /*0018*/ 	.byte	0x04, 0x17
        /*001a*/ 	.short	(.L_11 - .L_10)
.L_10:
        /*001c*/ 	.word	0x00000000
        /*0020*/ 	.short	0x0003
        /*0022*/ 	.short	0x0018
        /*0024*/ 	.byte	0x00, 0xf5, 0x21, 0x00


	//----- nvinfo : EIATTR_KPARAM_INFO
	.align		4
.L_11:
        /*0028*/ 	.byte	0x04, 0x17
        /*002a*/ 	.short	(.L_13 - .L_12)
.L_12:
        /*002c*/ 	.word	0x00000000
        /*0030*/ 	.short	0x0002
        /*0032*/ 	.short	0x0010
        /*0034*/ 	.byte	0x00, 0xf5, 0x21, 0x00


	//----- nvinfo : EIATTR_KPARAM_INFO
	.align		4
.L_13:
        /*0038*/ 	.byte	0x04, 0x17
        /*003a*/ 	.short	(.L_15 - .L_14)
.L_14:
        /*003c*/ 	.word	0x00000000
        /*0040*/ 	.short	0x0001
        /*0042*/ 	.short	0x0008
        /*0044*/ 	.byte	0x00, 0xf5, 0x21, 0x00


	//----- nvinfo : EIATTR_KPARAM_INFO
	.align		4
.L_15:
        /*0048*/ 	.byte	0x04, 0x17
        /*004a*/ 	.short	(.L_17 - .L_16)
.L_16:
        /*004c*/ 	.word	0x00000000
        /*0050*/ 	.short	0x0000
        /*0052*/ 	.short	0x0000
        /*0054*/ 	.byte	0x00, 0xf5, 0x21, 0x00


	//----- nvinfo : EIATTR_SPARSE_MMA_MASK
	.align		4
.L_17:
        /*0058*/ 	.byte	0x03, 0x50
        /*005a*/ 	.short	0x0000


	//----- nvinfo : EIATTR_MAXREG_COUNT
	.align		4
        /*005c*/ 	.byte	0x03, 0x1b
        /*005e*/ 	.short	0x00ff


	//----- nvinfo : EIATTR_MERCURY_ISA_VERSION
	.align		4
        /*0060*/ 	.byte	0x03, 0x5f
        /*0062*/ 	.short	0x0101


	//----- nvinfo : EIATTR_VRC_CTA_INIT_COUNT
	.align		4
        /*0064*/ 	.byte	0x02, 0x4a
	.zero		1
	.zero		1


	//----- nvinfo : EIATTR_EXIT_INSTR_OFFSETS
	.align		4
        /*0068*/ 	.byte	0x04, 0x1c
        /*006a*/ 	.short	(.L_19 - .L_18)


	//   ....[0]....
.L_18:
        /*006c*/ 	.word	0x000000e0


	//   ....[1]....
        /*0070*/ 	.word	0x000003d0


	//   ....[2]....
        /*0074*/ 	.word	0x00000450


	//   ....[3]....
        /*0078*/ 	.word	0x00000510


	//   ....[4]....
        /*007c*/ 	.word	0x00000700


	//   ....[5]....
        /*0080*/ 	.word	0x00000750


	//----- nvinfo : EIATTR_CRS_STACK_SIZE
	.align		4
.L_19:
        /*0084*/ 	.byte	0x04, 0x1e
        /*0086*/ 	.short	(.L_21 - .L_20)
.L_20:
        /*0088*/ 	.word	0x00000000


	//----- nvinfo : EIATTR_CBANK_PARAM_SIZE
	.align		4
.L_21:
        /*008c*/ 	.byte	0x03, 0x19
        /*008e*/ 	.short	0x0028


	//----- nvinfo : EIATTR_PARAM_CBANK
	.align		4
        /*0090*/ 	.byte	0x04, 0x0a
        /*0092*/ 	.short	(.L_23 - .L_22)
	.align		4
.L_22:
        /*0094*/ 	.word	index@(.nv.constant0._Z6searchPcPiS_S0_S0_)
        /*0098*/ 	.short	0x0380
        /*009a*/ 	.short	0x0028


	//----- nvinfo : EIATTR_SW_WAR
	.align		4
.L_23:
        /*009c*/ 	.byte	0x04, 0x36
        /*009e*/ 	.short	(.L_25 - .L_24)
.L_24:
        /*00a0*/ 	.word	0x00000008
.L_25:


//--------------------- .nv.callgraph             --------------------------
	.section	.nv.callgraph,"",@"SHT_CUDA_CALLGRAPH"
	.align	4
	.sectionentsize	8
	.align		4
        /*0000*/ 	.word	0x00000000
	.align		4
        /*0004*/ 	.word	0xffffffff
	.align		4
        /*0008*/ 	.word	0x00000000
	.align		4
        /*000c*/ 	.word	0xfffffffe
	.align		4
        /*0010*/ 	.word	0x00000000
	.align		4
        /*0014*/ 	.word	0xfffffffd
	.align		4
        /*0018*/ 	.word	0x00000000
	.align		4
        /*001c*/ 	.word	0xfffffffc


//--------------------- .text._Z6searchPcPiS_S0_S0_ --------------------------
	.section	.text._Z6searchPcPiS_S0_S0_,"ax",@progbits
	.align	128
        .global         _Z6searchPcPiS_S0_S0_
        .type           _Z6searchPcPiS_S0_S0_,@function
        .size           _Z6searchPcPiS_S0_S0_,(.L_x_12 - _Z6searchPcPiS_S0_S0_)
        .other          _Z6searchPcPiS_S0_S0_,@"STO_CUDA_ENTRY STV_DEFAULT"
_Z6searchPcPiS_S0_S0_:
.text._Z6searchPcPiS_S0_S0_:
[----:B------:R-:W-:Y:S01]  /*0000*/  LDC R1, c[0x0][0x37c] ;  /* 0x0000df00ff017b82 */ /* 0x000fe20000000800 */
[----:B------:R-:W0:Y:S07]  /*0010*/  S2R R7, SR_TID.X ;  /* 0x0000000000077919 */ /* 0x000e2e0000002100 */
[----:B------:R-:W0:Y:S01]  /*0020*/  LDC.64 R2, c[0x0][0x388] ;  /* 0x0000e200ff027b82 */ /* 0x000e220000000a00 */
[----:B------:R-:W1:Y:S01]  /*0030*/  LDCU.64 UR10, c[0x0][0x358] ;  /* 0x00006b00ff0a77ac */ /* 0x000e620008000a00 */
[----:B------:R-:W2:Y:S01]  /*0040*/  LDCU.64 UR16, c[0x0][0x390] ;  /* 0x00007200ff1077ac */ /* 0x000ea20008000a00 */
[C---:B0-----:R-:W-:Y:S01]  /*0050*/  IMAD.WIDE.U32 R2, R7.reuse, 0x4, R2 ;  /* 0x0000000407027825 */ /* 0x041fe200078e0002 */
[----:B------:R-:W-:-:S04]  /*0060*/  ISETP.NE.AND P0, PT, R7, RZ, PT ;  /* 0x000000ff0700720c */ /* 0x000fc80003f05270 */
[----:B-1----:R0:W-:Y:S09]  /*0070*/  STG.E desc[UR10][R2.64], RZ ;  /* 0x000000ff02007986 */ /* 0x0021f2000c10190a */
[----:B--2---:R-:W-:Y:S05]  /*0080*/  @P0 BRA `(.L_x_0) ;  /* 0x0000000000f80947 */ /* 0x004fea0003800000 */
[----:B0-----:R-:W0:Y:S08]  /*0090*/  LDC.64 R2, c[0x0][0x398] ;  /* 0x0000e600ff027b82 */ /* 0x001e300000000a00 */
[----:B------:R-:W1:Y:S01]  /*00a0*/  LDC.64 R4, c[0x0][0x3a0] ;  /* 0x0000e800ff047b82 */ /* 0x000e620000000a00 */
[----:B0-----:R-:W2:Y:S04]  /*00b0*/  LDG.E R2, desc[UR10][R2.64] ;  /* 0x0000000a02027981 */ /* 0x001ea8000c1e1900 */
[----:B-1----:R-:W2:Y:S02]  /*00c0*/  LDG.E R5, desc[UR10][R4.64] ;  /* 0x0000000a04057981 */ /* 0x002ea4000c1e1900 */
[----:B--2---:R-:W-:-:S13]  /*00d0*/  ISETP.GT.AND P0, PT, R2, R5, PT ;  /* 0x000000050200720c */ /* 0x004fda0003f04270 */
[----:B------:R-:W-:Y:S05]  /*00e0*/  @!P0 EXIT ;  /* 0x000000000000894d */ /* 0x000fea0003800000 */
[----:B------:R-:W-:Y:S01]  /*00f0*/  IMAD.MOV.U32 R0, RZ, RZ, R5 ;  /* 0x000000ffff007224 */ /* 0x000fe200078e0005 */
[----:B------:R-:W-:-:S06]  /*0100*/  UMOV UR4, URZ ;  /* 0x000000ff00047c82 */ /* 0x000fcc0008000000 */
.L_x_4:
[----:B------:R-:W0:Y:S01]  /*0110*/  LDCU.64 UR6, c[0x0][0x380] ;  /* 0x00007000ff0677ac */ /* 0x000e220008000a00 */
[----:B------:R-:W1:Y:S01]  /*0120*/  LDC.64 R2, c[0x0][0x390] ;  /* 0x0000e400ff027b82 */ /* 0x000e620000000a00 */
[----:B0-----:R-:W-:-:S04]  /*0130*/  UIADD3 UR8, UP0, UPT, UR4, UR6, URZ ;  /* 0x0000000604087290 */ /* 0x001fc8000ff1e0ff */
[----:B------:R-:W-:Y:S02]  /*0140*/  UIADD3.X UR7, UPT, UPT, URZ, UR7, URZ, UP0, !UPT ;  /* 0x00000007ff077290 */ /* 0x000fe400087fe4ff */
[----:B------:R-:W-:Y:S01]  /*0150*/  IMAD.U32 R4, RZ, RZ, UR8 ;  /* 0x00000008ff047e24 */ /* 0x000fe2000f8e00ff */
[----:B-1----:R-:W2:Y:S03]  /*0160*/  LDG.E.U8 R3, desc[UR10][R2.64] ;  /* 0x0000000a02037981 */ /* 0x002ea6000c1e1100 */
[----:B------:R-:W-:-:S05]  /*0170*/  IMAD.U32 R5, RZ, RZ, UR7 ;  /* 0x00000007ff057e24 */ /* 0x000fca000f8e00ff */
[----:B------:R-:W2:Y:S01]  /*0180*/  LDG.E.U8 R6, desc[UR10][R4.64] ;  /* 0x0000000a04067981 */ /* 0x000ea2000c1e1100 */
[----:B------:R-:W-:-:S04]  /*0190*/  ISETP.GE.AND P0, PT, R0, 0x2, PT ;  /* 0x000000020000780c */ /* 0x000fc80003f06270 */
[----:B--2---:R-:W-:-:S13]  /*01a0*/  ISETP.NE.OR P0, PT, R6, R3, !P0 ;  /* 0x000000030600720c */ /* 0x004fda0004705670 */
[----:B------:R-:W-:Y:S05]  /*01b0*/  @P0 BRA `(.L_x_1) ;  /* 0x0000000000780947 */ /* 0x000fea0003800000 */
[----:B------:R-:W0:Y:S01]  /*01c0*/  LDC.64 R2, c[0x0][0x390] ;  /* 0x0000e400ff027b82 */ /* 0x000e220000000a00 */
[----:B------:R-:W2:Y:S04]  /*01d0*/  LDG.E.U8 R4, desc[UR10][R4.64+0x1] ;  /* 0x0000010a04047981 */ /* 0x000ea8000c1e1100 */
[----:B0-----:R-:W2:Y:S02]  /*01e0*/  LDG.E.U8 R3, desc[UR10][R2.64+0x1] ;  /* 0x0000010a02037981 */ /* 0x001ea4000c1e1100 */
[----:B--2---:R-:W-:-:S13]  /*01f0*/  ISETP.NE.AND P0, PT, R4, R3, PT ;  /* 0x000000030400720c */ /* 0x004fda0003f05270 */
[----:B------:R-:W-:Y:S05]  /*0200*/  @P0 BRA `(.L_x_1) ;  /* 0x0000000000640947 */ /* 0x000fea0003800000 */
[----:B------:R-:W-:Y:S01]  /*0210*/  VIADD R6, R0, 0xffffffff ;  /* 0xffffffff00067836 */ /* 0x000fe20000000000 */
[----:B------:R-:W0:Y:S01]  /*0220*/  LDCU.64 UR14, c[0x0][0x390] ;  /* 0x00007200ff0e77ac */ /* 0x000e220008000a00 */
[----:B------:R-:W-:-:S05]  /*0230*/  UMOV UR5, 0x1 ;  /* 0x0000000100057882 */ /* 0x000fca0000000000 */
.L_x_3:
[----:B------:R-:W-:-:S13]  /*0240*/  ISETP.NE.AND P0, PT, R6, UR5, PT ;  /* 0x0000000506007c0c */ /* 0x000fda000bf05270 */
[----:B------:R-:W-:Y:S05]  /*0250*/  @!P0 BRA `(.L_x_2) ;  /* 0x0000000000448947 */ /* 0x000fea0003800000 */
[----:B------:R-:W-:-:S06]  /*0260*/  UIADD3 UR5, UPT, UPT, UR5, 0x1, URZ ;  /* 0x0000000105057890 */ /* 0x000fcc000fffe0ff */
[----:B------:R-:W-:-:S13]  /*0270*/  ISETP.LE.AND P0, PT, R0, UR5, PT ;  /* 0x0000000500007c0c */ /* 0x000fda000bf03270 */
[----:B------:R-:W-:Y:S05]  /*0280*/  @P0 BRA `(.L_x_1) ;  /* 0x0000000000440947 */ /* 0x000fea0003800000 */
[----:B------:R-:W-:Y:S02]  /*0290*/  USHF.R.S32.HI UR6, URZ, 0x1f, UR5 ;  /* 0x0000001fff067899 */ /* 0x000fe40008011405 */
[----:B------:R-:W-:Y:S02]  /*02a0*/  UIADD3 UR12, UP0, UPT, UR5, UR8, URZ ;  /* 0x00000008050c7290 */ /* 0x000fe4000ff1e0ff */
[----:B0-----:R-:W-:Y:S02]  /*02b0*/  UIADD3 UR9, UP1, UPT, UR5, UR14, URZ ;  /* 0x0000000e05097290 */ /* 0x001fe4000ff3e0ff */
[----:B------:R-:W-:Y:S02]  /*02c0*/  UIADD3.X UR13, UPT, UPT, UR6, UR7, URZ, UP0, !UPT ;  /* 0x00000007060d7290 */ /* 0x000fe400087fe4ff */
[----:B------:R-:W-:Y:S01]  /*02d0*/  UIADD3.X UR6, UPT, UPT, UR6, UR15, URZ, UP1, !UPT ;  /* 0x0000000f06067290 */ /* 0x000fe20008ffe4ff */
[----:B------:R-:W-:Y:S02]  /*02e0*/  IMAD.U32 R2, RZ, RZ, UR12 ;  /* 0x0000000cff027e24 */ /* 0x000fe4000f8e00ff */
[----:B------:R-:W-:-:S02]  /*02f0*/  IMAD.U32 R4, RZ, RZ, UR9 ;  /* 0x00000009ff047e24 */ /* 0x000fc4000f8e00ff */
[----:B------:R-:W-:Y:S02]  /*0300*/  IMAD.U32 R3, RZ, RZ, UR13 ;  /* 0x0000000dff037e24 */ /* 0x000fe4000f8e00ff */
[----:B------:R-:W-:-:S03]  /*0310*/  IMAD.U32 R5, RZ, RZ, UR6 ;  /* 0x00000006ff057e24 */ /* 0x000fc6000f8e00ff */
[----:B------:R-:W2:Y:S04]  /*0320*/  LDG.E.U8 R2, desc[UR10][R2.64] ;  /* 0x0000000a02027981 */ /* 0x000ea8000c1e1100 */
[----:B------:R-:W2:Y:S02]  /*0330*/  LDG.E.U8 R5, desc[UR10][R4.64] ;  /* 0x0000000a04057981 */ /* 0x000ea4000c1e1100 */
[----:B--2---:R-:W-:-:S13]  /*0340*/  ISETP.NE.AND P0, PT, R2, R5, PT ;  /* 0x000000050200720c */ /* 0x004fda0003f05270 */
[----:B------:R-:W-:Y:S05]  /*0350*/  @!P0 BRA `(.L_x_3) ;  /* 0xfffffffc00b88947 */ /* 0x000fea000383ffff */
[----:B------:R-:W-:Y:S05]  /*0360*/  BRA `(.L_x_1) ;  /* 0x00000000000c7947 */ /* 0x000fea0003800000 */
.L_x_2:
[----:B------:R-:W1:Y:S01]  /*0370*/  LDC.64 R2, c[0x0][0x388] ;  /* 0x0000e200ff027b82 */ /* 0x000e620000000a00 */
[----:B------:R-:W-:-:S05]  /*0380*/  IMAD.MOV.U32 R5, RZ, RZ, 0x1 ;  /* 0x00000001ff057424 */ /* 0x000fca00078e00ff */
[----:B-1----:R1:W-:Y:S02]  /*0390*/  STG.E desc[UR10][R2.64], R5 ;  /* 0x0000000502007986 */ /* 0x0023e4000c10190a */
.L_x_1:
[----:B-1----:R-:W1:Y:S02]  /*03a0*/  LDC.64 R2, c[0x0][0x388] ;  /* 0x0000e200ff027b82 */ /* 0x002e640000000a00 */
[----:B-1----:R-:W2:Y:S02]  /*03b0*/  LDG.E R2, desc[UR10][R2.64] ;  /* 0x0000000a02027981 */ /* 0x002ea4000c1e1900 */
[----:B--2---:R-:W-:-:S13]  /*03c0*/  ISETP.NE.AND P0, PT, R2, 0x1, PT ;  /* 0x000000010200780c */ /* 0x004fda0003f05270 */
[----:B0-----:R-:W-:Y:S05]  /*03d0*/  @!P0 EXIT ;  /* 0x000000000000894d */ /* 0x001fea0003800000 */
[----:B------:R-:W0:Y:S08]  /*03e0*/  LDC.64 R2, c[0x0][0x398] ;  /* 0x0000e600ff027b82 */ /* 0x000e300000000a00 */
[----:B------:R-:W1:Y:S01]  /*03f0*/  LDC.64 R4, c[0x0][0x3a0] ;  /* 0x0000e800ff047b82 */ /* 0x000e620000000a00 */
[----:B0-----:R-:W2:Y:S04]  /*0400*/  LDG.E R2, desc[UR10][R2.64] ;  /* 0x0000000a02027981 */ /* 0x001ea8000c1e1900 */
[----:B-1----:R-:W2:Y:S01]  /*0410*/  LDG.E R0, desc[UR10][R4.64] ;  /* 0x0000000a04007981 */ /* 0x002ea2000c1e1900 */
[----:B------:R-:W-:Y:S01]  /*0420*/  UIADD3 UR4, UPT, UPT, UR4, 0x1, URZ ;  /* 0x0000000104047890 */ /* 0x000fe2000fffe0ff */
[----:B--2---:R-:W-:-:S05]  /*0430*/  IADD3 R6, PT, PT, R2, -R0, RZ ;  /* 0x8000000002067210 */ /* 0x004fca0007ffe0ff */
[----:B------:R-:W-:-:S13]  /*0440*/  ISETP.LE.AND P0, PT, R6, UR4, PT ;  /* 0x0000000406007c0c */ /* 0x000fda000bf03270 */
[----:B------:R-:W-:Y:S05]  /*0450*/  @P0 EXIT ;  /* 0x000000000000094d */ /* 0x000fea0003800000 */
[----:B------:R-:W-:Y:S05]  /*0460*/  BRA `(.L_x_4) ;  /* 0xfffffffc00287947 */ /* 0x000fea000383ffff */
.L_x_0:
[----:B------:R-:W1:Y:S01]  /*0470*/  LDC.64 R4, c[0x0][0x398] ;  /* 0x0000e600ff047b82 */ /* 0x000e620000000a00 */
[----:B------:R-:W-:-:S07]  /*0480*/  VIADD R11, R7, 0xffffffff ;  /* 0xffffffff070b7836 */ /* 0x000fce0000000000 */
[----:B------:R-:W2:Y:S01]  /*0490*/  LDC.64 R8, c[0x0][0x3a0] ;  /* 0x0000e800ff087b82 */ /* 0x000ea20000000a00 */
[----:B-1----:R-:W-:-:S04]  /*04a0*/  IMAD.WIDE.U32 R6, R7, 0x4, R4 ;  /* 0x0000000407067825 */ /* 0x002fc800078e0004 */
[----:B------:R-:W-:Y:S02]  /*04b0*/  IMAD.WIDE.U32 R4, R11, 0x4, R4 ;  /* 0x000000040b047825 */ /* 0x000fe400078e0004 */
[----:B------:R-:W3:Y:S04]  /*04c0*/  LDG.E R6, desc[UR10][R6.64] ;  /* 0x0000000a06067981 */ /* 0x000ee8000c1e1900 */
[----:B--2---:R-:W3:Y:S04]  /*04d0*/  LDG.E R14, desc[UR10][R8.64] ;  /* 0x0000000a080e7981 */ /* 0x004ee8000c1e1900 */
[----:B------:R-:W2:Y:S01]  /*04e0*/  LDG.E R0, desc[UR10][R4.64] ;  /* 0x0000000a04007981 */ /* 0x000ea2000c1e1900 */
[----:B---3--:R-:W-:-:S05]  /*04f0*/  IMAD.IADD R11, R6, 0x1, -R14 ;  /* 0x00000001060b7824 */ /* 0x008fca00078e0a0e */
[----:B--2---:R-:W-:-:S13]  /*0500*/  ISETP.GE.AND P0, PT, R0, R11, PT ;  /* 0x0000000b0000720c */ /* 0x004fda0003f06270 */
[----:B------:R-:W-:Y:S05]  /*0510*/  @P0 EXIT ;  /* 0x000000000000094d */ /* 0x000fea0003800000 */
[----:B------:R-:W1:Y:S02]  /*0520*/  LDC.64 R4, c[0x0][0x390] ;  /* 0x0000e400ff047b82 */ /* 0x000e640000000a00 */
[----:B-1----:R1:W5:Y:S01]  /*0530*/  LDG.E.U8 R10, desc[UR10][R4.64] ;  /* 0x0000000a040a7981 */ /* 0x002362000c1e1100 */
[----:B------:R-:W-:Y:S01]  /*0540*/  BSSY.RECONVERGENT B0, `(.L_x_5) ;  /* 0x000001e000007945 */ /* 0x000fe20003800200 */
[----:B------:R-:W-:-:S07]  /*0550*/  VIADD R12, R14, 0xffffffff ;  /* 0xffffffff0e0c7836 */ /* 0x000fce0000000000 */
.L_x_10:
[----:B------:R-:W1:Y:S02]  /*0560*/  LDCU.64 UR4, c[0x0][0x380] ;  /* 0x00007000ff0477ac */ /* 0x000e640008000a00 */
[----:B-1----:R-:W-:-:S04]  /*0570*/  IADD3 R4, P0, PT, R0, UR4, RZ ;  /* 0x0000000400047c10 */ /* 0x002fc8000ff1e0ff */
[----:B------:R-:W-:-:S05]  /*0580*/  LEA.HI.X.SX32 R5, R0, UR5, 0x1, P0 ;  /* 0x0000000500057c11 */ /* 0x000fca00080f0eff */
[----:B------:R-:W2:Y:S01]  /*0590*/  LDG.E.U8 R7, desc[UR10][R4.64] ;  /* 0x0000000a04077981 */ /* 0x000ea2000c1e1100 */
[----:B------:R-:W-:Y:S01]  /*05a0*/  ISETP.GE.AND P0, PT, R14, 0x2, PT ;  /* 0x000000020e00780c */ /* 0x000fe20003f06270 */
[----:B------:R-:W-:Y:S03]  /*05b0*/  BSSY.RELIABLE B1, `(.L_x_6) ;  /* 0x0000012000017945 */ /* 0x000fe60003800100 */
[----:B--2--5:R-:W-:-:S13]  /*05c0*/  ISETP.NE.OR P0, PT, R7, R10, !P0 ;  /* 0x0000000a0700720c */ /* 0x024fda0004705670 */
[----:B------:R-:W-:Y:S05]  /*05d0*/  @P0 BRA `(.L_x_7) ;  /* 0x00000000003c0947 */ /* 0x000fea0003800000 */
[----:B------:R-:W-:-:S07]  /*05e0*/  IMAD.MOV.U32 R13, RZ, RZ, 0x1 ;  /* 0x00000001ff0d7424 */ /* 0x000fce00078e00ff */
.L_x_9:
[C---:B------:R-:W-:Y:S02]  /*05f0*/  IADD3 R6, P0, PT, R13.reuse, R4, RZ ;  /* 0x000000040d067210 */ /* 0x040fe40007f1e0ff */
[----:B------:R-:W-:-:S03]  /*0600*/  IADD3 R8, P1, PT, R13, UR16, RZ ;  /* 0x000000100d087c10 */ /* 0x000fc6000ff3e0ff */
[----:B------:R-:W-:Y:S01]  /*0610*/  IMAD.X R7, RZ, RZ, R5, P0 ;  /* 0x000000ffff077224 */ /* 0x000fe200000e0605 */
[----:B------:R-:W-:-:S04]  /*0620*/  IADD3.X R9, PT, PT, RZ, UR17, RZ, P1, !PT ;  /* 0x00000011ff097c10 */ /* 0x000fc80008ffe4ff */
[----:B------:R-:W2:Y:S04]  /*0630*/  LDG.E.U8 R6, desc[UR10][R6.64] ;  /* 0x0000000a06067981 */ /* 0x000ea8000c1e1100 */
[----:B------:R-:W2:Y:S02]  /*0640*/  LDG.E.U8 R9, desc[UR10][R8.64] ;  /* 0x0000000a08097981 */ /* 0x000ea4000c1e1100 */
[----:B--2---:R-:W-:-:S13]  /*0650*/  ISETP.NE.AND P0, PT, R6, R9, PT ;  /* 0x000000090600720c */ /* 0x004fda0003f05270 */
[----:B------:R-:W-:Y:S05]  /*0660*/  @P0 BRA `(.L_x_7) ;  /* 0x0000000000180947 */ /* 0x000fea0003800000 */
[----:B------:R-:W-:-:S13]  /*0670*/  ISETP.NE.AND P0, PT, R13, R12, PT ;  /* 0x0000000c0d00720c */ /* 0x000fda0003f05270 */
[----:B------:R-:W-:Y:S05]  /*0680*/  @!P0 BREAK.RELIABLE B1 ;  /* 0x0000000000018942 */ /* 0x000fea0003800100 */
[----:B------:R-:W-:Y:S05]  /*0690*/  @!P0 BRA `(.L_x_8) ;  /* 0x0000000000208947 */ /* 0x000fea0003800000 */
[----:B------:R-:W-:-:S05]  /*06a0*/  VIADD R13, R13, 0x1 ;  /* 0x000000010d0d7836 */ /* 0x000fca0000000000 */
[----:B------:R-:W-:-:S13]  /*06b0*/  ISETP.GE.AND P0, PT, R13, R14, PT ;  /* 0x0000000e0d00720c */ /* 0x000fda0003f06270 */
[----:B------:R-:W-:Y:S05]  /*06c0*/  @!P0 BRA `(.L_x_9) ;  /* 0xfffffffc00c88947 */ /* 0x000fea000383ffff */
.L_x_7:
[----:B------:R-:W-:Y:S05]  /*06d0*/  BSYNC.RELIABLE B1 ;  /* 0x0000000000017941 */ /* 0x000fea0003800100 */
.L_x_6:
[----:B------:R-:W-:-:S05]  /*06e0*/  VIADD R0, R0, 0x1 ;  /* 0x0000000100007836 */ /* 0x000fca0000000000 */
[----:B------:R-:W-:-:S13]  /*06f0*/  ISETP.GE.AND P0, PT, R0, R11, PT ;  /* 0x0000000b0000720c */ /* 0x000fda0003f06270 */
[----:B------:R-:W-:Y:S05]  /*0700*/  @P0 EXIT ;  /* 0x000000000000094d */ /* 0x000fea0003800000 */
[----:B------:R-:W-:Y:S05]  /*0710*/  BRA `(.L_x_10) ;  /* 0xfffffffc00907947 */ /* 0x000fea000383ffff */
.L_x_8:
[----:B------:R-:W-:Y:S05]  /*0720*/  BSYNC.RECONVERGENT B0 ;  /* 0x0000000000007941 */ /* 0x000fea0003800200 */
.L_x_5:
[----:B------:R-:W-:-:S05]  /*0730*/  IMAD.MOV.U32 R5, RZ, RZ, 0x1 ;  /* 0x00000001ff057424 */ /* 0x000fca00078e00ff */
[----:B------:R-:W-:Y:S01]  /*0740*/  STG.E desc[UR10][R2.64], R5 ;  /* 0x0000000502007986 */ /* 0x000fe2000c10190a */
[----:B------:R-:W-:Y:S05]  /*0750*/  EXIT ;  /* 0x000000000000794d */ /* 0x000fea0003800000 */
.L_x_11:
[----:B------:R-:W-:-:S00]  /*0760*/  BRA `(.L_x_11) ;  /* 0xfffffffc00fc7947 */ /* 0x000fc0000383ffff */
[----:B------:R-:W-:-:S00]  /*0770*/  NOP ;  /* 0x0000000000007918 */ /* 0x000fc00000000000 */
        /* <DEDUP_REMOVED lines=8> */
.L_x_12:


//--------------------- .nv.shared.reserved.0     --------------------------
	.section	.nv.shared.reserved.0,"aw",@nobits
	.weak		__nv_reservedSMEM_offset_0_alias
	.size		__nv_reservedSMEM_offset_0_alias, 0, 64
	.other		__nv_reservedSMEM_offset_0_alias,@"STO_CUDA_RESERVED_SHARED STV_DEFAULT"
__nv_reservedSMEM_offset_0_alias:
	.zero		0
	.zero		64


//--------------------- .nv.constant0._Z6searchPcPiS_S0_S0_ --------------------------
	.section	.nv.constant0._Z6searchPcPiS_S0_S0_,"a",@progbits
	.sectionflags	@""
	.align	4
.nv.constant0._Z6searchPcPiS_S0_S0_:
	.zero		936


//--------------------- SYMBOLS --------------------------

	.type		.nv.reservedSmem.offset0,@object
	.size		.nv.reservedSmem.offset0,0x4
